//
// Generated by NVIDIA NVVM Compiler
//
// Compiler Build ID: CL-36424714
// Cuda compilation tools, release 13.0, V13.0.88
// Based on NVVM 20.0.0
//

.version 9.0
.target sm_100
.address_size 64

	// .globl	_Z6kernelv
.extern .func  (.param .b32 func_retval0) vprintf
(
	.param .b64 vprintf_param_0,
	.param .b64 vprintf_param_1
)
;
.global .align 1 .b8 $str[27] = {70, 108, 97, 116, 116, 101, 110, 101, 100, 32, 84, 104, 114, 101, 97, 100, 32, 37, 100, 32, 111, 102, 32, 37, 100, 10};

.visible .entry _Z6kernelv()
{
	.local .align 8 .b8 	__local_depot0[8];
	.reg .b64 	%SP;
	.reg .b64 	%SPL;
	.reg .b32 	%r<9>;
	.reg .b64 	%rd<5>;

	mov.u64 	%SPL, __local_depot0;
	cvta.local.u64 	%SP, %SPL;
	add.u64 	%rd1, %SP, 0;
	add.u64 	%rd2, %SPL, 0;
	mov.u32 	%r1, %ntid.x;
	mov.u32 	%r2, %ctaid.x;
	mov.u32 	%r3, %tid.x;
	mad.lo.s32 	%r4, %r1, %r2, %r3;
	mov.u32 	%r5, %nctaid.x;
	mul.lo.s32 	%r6, %r1, %r5;
	st.local.v2.u32 	[%rd2], {%r4, %r6};
	mov.u64 	%rd3, $str;
	cvta.global.u64 	%rd4, %rd3;
	{ // callseq 0, 0
	.param .b64 param0;
	st.param.b64 	[param0], %rd4;
	.param .b64 param1;
	st.param.b64 	[param1], %rd1;
	.param .b32 retval0;
	call.uni (retval0), 
	vprintf, 
	(
	param0, 
	param1
	);
	ld.param.b32 	%r7, [retval0];
	} // callseq 0
	ret;

}


// ===== COMPILED SASS (sm_100) =====

	.target	sm_100

	.elftype	@"ET_EXEC"


//--------------------- .note.nv.tkinfo           --------------------------
	.section	.note.nv.tkinfo,"",@"SHT_NOTE"
	.sectionflags	@"SHF_NOTE_NV_TKINFO"
	.tkinfo
        /*0018*/ 	.word	0x00000002
        /*0030*/ 	.string	""
        /*0030*/ 	.string	"ptxas"
        /*0030*/ 	.string	"Cuda compilation tools, release 13.0, V13.0.88"
        /*0030*/ 	.string	"Build cuda_13.0.r13.0/compiler.36424714_0"
        /*0030*/ 	.string	"-arch sm_100 -m 64 "



//--------------------- .note.nv.cuinfo           --------------------------
	.section	.note.nv.cuinfo,"",@"SHT_NOTE"
	.sectionflags	@"SHF_NOTE_NV_CUINFO"
        /*0018*/ 	.short	0x0002
        /*001a*/ 	.short	0x0064
        /*001c*/ 	.short	0x0082
	.zero		2


//--------------------- .nv.info                  --------------------------
	.section	.nv.info,"",@"SHT_CUDA_INFO"
	.align	4


	//----- nvinfo : EIATTR_REGCOUNT
	.align		4
        /*0000*/ 	.byte	0x04, 0x2f
        /*0002*/ 	.short	(.L_2 - .L_1)
	.align		4
.L_1:
        /*0004*/ 	.word	index@(_Z6kernelv)
        /*0008*/ 	.word	0x00000018


	//----- nvinfo : EIATTR_FRAME_SIZE
	.align		4
.L_2:
        /*000c*/ 	.byte	0x04, 0x11
        /*000e*/ 	.short	(.L_4 - .L_3)
	.align		4
.L_3:
        /*0010*/ 	.word	index@(_Z6kernelv)
        /*0014*/ 	.word	0x00000008


	//----- nvinfo : EIATTR_MIN_STACK_SIZE
	.align		4
.L_4:
        /*0018*/ 	.byte	0x04, 0x12
        /*001a*/ 	.short	(.L_6 - .L_5)
	.align		4
.L_5:
        /*001c*/ 	.word	index@(_Z6kernelv)
        /*0020*/ 	.word	0x00000008
.L_6:


//--------------------- .nv.compat                --------------------------
	.section	.nv.compat,"",@"SHT_CUDA_COMPAT_INFO"
	.align	4
        /*0000*/ 	.byte	0x02, 0x09, 0x00, 0x00, 0x02, 0x02, 0x01, 0x00, 0x02, 0x05, 0x05, 0x00, 0x03, 0x07, 0x01, 0x01
        /*0010*/ 	.byte	0x02, 0x03, 0x00, 0x00, 0x02, 0x06, 0x01, 0x00, 0x04, 0x0b, 0x08, 0x00, 0x09, 0x00, 0x00, 0x00
        /*0020*/ 	.byte	0x00, 0x00, 0x00, 0x00


//--------------------- .nv.info._Z6kernelv       --------------------------
	.section	.nv.info._Z6kernelv,"",@"SHT_CUDA_INFO"
	.sectionflags	@""
	.align	4


	//----- nvinfo : EIATTR_CUDA_API_VERSION
	.align		4
        /*0000*/ 	.byte	0x04, 0x37
        /*0002*/ 	.short	(.L_8 - .L_7)
.L_7:
        /*0004*/ 	.word	0x00000082


	//----- nvinfo : EIATTR_SPARSE_MMA_MASK
	.align		4
.L_8:
        /*0008*/ 	.byte	0x03, 0x50
        /*000a*/ 	.short	0x0000


	//----- nvinfo : EIATTR_MAXREG_COUNT
	.align		4
        /*000c*/ 	.byte	0x03, 0x1b
        /*000e*/ 	.short	0x00ff


	//----- nvinfo : EIATTR_EXTERNS
	.align		4
        /*0010*/ 	.byte	0x04, 0x0f
        /*0012*/ 	.short	(.L_10 - .L_9)


	//   ....[0]....
	.align		4
.L_9:
        /*0014*/ 	.word	index@(vprintf)


	//----- nvinfo : EIATTR_MERCURY_ISA_VERSION
	.align		4
.L_10:
        /*0018*/ 	.byte	0x03, 0x5f
        /*001a*/ 	.short	0x0101


	//----- nvinfo : EIATTR_VRC_CTA_INIT_COUNT
	.align		4
        /*001c*/ 	.byte	0x02, 0x4a
	.zero		1
	.zero		1


	//----- nvinfo : EIATTR_SYSCALL_OFFSETS
	.align		4
        /*0020*/ 	.byte	0x04, 0x46
        /*0022*/ 	.short	(.L_12 - .L_11)


	//   ....[0]....
.L_11:
        /*0024*/ 	.word	0x00000130


	//----- nvinfo : EIATTR_EXIT_INSTR_OFFSETS
	.align		4
.L_12:
        /*0028*/ 	.byte	0x04, 0x1c
        /*002a*/ 	.short	(.L_14 - .L_13)


	//   ....[0]....
.L_13:
        /*002c*/ 	.word	0x00000140


	//----- nvinfo : EIATTR_SW_WAR
	.align		4
.L_14:
        /*0030*/ 	.byte	0x04, 0x36
        /*0032*/ 	.short	(.L_16 - .L_15)
.L_15:
        /*0034*/ 	.word	0x00000008
.L_16:


//--------------------- .nv.callgraph             --------------------------
	.section	.nv.callgraph,"",@"SHT_CUDA_CALLGRAPH"
	.align	4
	.sectionentsize	8
	.align		4
        /*0000*/ 	.word	0x00000000
	.align		4
        /*0004*/ 	.word	0xffffffff
	.align		4
        /*0008*/ 	.word	index@(_Z6kernelv)
	.align		4
        /*000c*/ 	.word	index@(vprintf)
	.align		4
        /*0010*/ 	.word	0x00000000
	.align		4
        /*0014*/ 	.word	0xfffffffe
	.align		4
        /*0018*/ 	.word	0x00000000
	.align		4
        /*001c*/ 	.word	0xfffffffd
	.align		4
        /*0020*/ 	.word	0x00000000
	.align		4
        /*0024*/ 	.word	0xfffffffc


//--------------------- .nv.constant4             --------------------------
	.section	.nv.constant4,"a",@progbits
	.align	8
	.align		8
.nv.constant4:
        /*0000*/ 	.dword	vprintf
	.align		8
        /*0008*/ 	.dword	$str


//--------------------- .text._Z6kernelv          --------------------------
	.section	.text._Z6kernelv,"ax",@progbits
	.align	128
        .global         _Z6kernelv
        .type           _Z6kernelv,@function
        .size           _Z6kernelv,(.L_x_2 - _Z6kernelv)
        .other          _Z6kernelv,@"STO_CUDA_ENTRY STV_DEFAULT"
_Z6kernelv:
.text._Z6kernelv:
[----:B------:R-:W0:Y:S01]  /*0000*/  LDC R1, c[0x0][0x37c] ;  /* 0x0000df00ff017b82 */ /* 0x000e220000000800 */
[----:B------:R-:W1:Y:S01]  /*0010*/  S2R R2, SR_CTAID.X ;  /* 0x0000000000027919 */ /* 0x000e620000002500 */
[----:B------:R-:W2:Y:S01]  /*0020*/  LDCU UR5, c[0x0][0x2fc] ;  /* 0x00005f80ff0577ac */ /* 0x000ea20008000800 */
[----:B0-----:R-:W-:Y:S01]  /*0030*/  VIADD R1, R1, 0xfffffff8 ;  /* 0xfffffff801017836 */ /* 0x001fe20000000000 */
[----:B------:R-:W1:Y:S01]  /*0040*/  S2R R3, SR_TID.X ;  /* 0x0000000000037919 */ /* 0x000e620000002100 */
[----:B------:R-:W1:Y:S03]  /*0050*/  LDCU UR6, c[0x0][0x360] ;  /* 0x00006c00ff0677ac */ /* 0x000e660008000800 */
[----:B------:R-:W0:Y:S01]  /*0060*/  LDC R0, c[0x0][0x370] ;  /* 0x0000dc00ff007b82 */ /* 0x000e220000000800 */
[----:B------:R-:W3:Y:S02]  /*0070*/  LDCU UR4, c[0x0][0x2f8] ;  /* 0x00005f00ff0477ac */ /* 0x000ee40008000800 */
[----:B---3--:R-:W-:-:S04]  /*0080*/  IADD3 R6, P0, PT, R1, UR4, RZ ;  /* 0x0000000401067c10 */ /* 0x008fc8000ff1e0ff */
[----:B--2---:R-:W-:Y:S01]  /*0090*/  IADD3.X R7, PT, PT, RZ, UR5, RZ, P0, !PT ;  /* 0x00000005ff077c10 */ /* 0x004fe200087fe4ff */
[----:B-1----:R-:W-:Y:S02]  /*00a0*/  IMAD R2, R2, UR6, R3 ;  /* 0x0000000602027c24 */ /* 0x002fe4000f8e0203 */
[----:B0-----:R-:W-:Y:S01]  /*00b0*/  IMAD R3, R0, UR6, RZ ;  /* 0x0000000600037c24 */ /* 0x001fe2000f8e02ff */
[----:B------:R-:W-:Y:S01]  /*00c0*/  MOV R0, 0x0 ;  /* 0x0000000000007802 */ /* 0x000fe20000000f00 */
[----:B------:R-:W0:Y:S03]  /*00d0*/  LDCU.64 UR6, c[0x4][0x8] ;  /* 0x01000100ff0677ac */ /* 0x000e260008000a00 */
[----:B------:R1:W-:Y:S01]  /*00e0*/  STL.64 [R1], R2 ;  /* 0x0000000201007387 */ /* 0x0003e20000100a00 */
[----:B------:R1:W2:Y:S01]  /*00f0*/  LDC.64 R8, c[0x4][R0] ;  /* 0x0100000000087b82 */ /* 0x0002a20000000a00 */
[----:B0-----:R-:W-:Y:S01]  /*0100*/  IMAD.U32 R4, RZ, RZ, UR6 ;  /* 0x00000006ff047e24 */ /* 0x001fe2000f8e00ff */
[----:B-1----:R-:W-:-:S07]  /*0110*/  MOV R5, UR7 ;  /* 0x0000000700057c02 */ /* 0x002fce0008000f00 */
[----:B------:R-:W-:-:S07]  /*0120*/  LEPC R20, `(.L_x_0) ;  /* 0x000000001014794e */ /* 0x000fce0000000000 */
[----:B--2---:R-:W-:Y:S05]  /*0130*/  CALL.ABS.NOINC R8 ;  /* 0x0000000008007343 */ /* 0x004fea0003c00000 */
.L_x_0:
[----:B------:R-:W-:Y:S05]  /*0140*/  EXIT ;  /* 0x000000000000794d */ /* 0x000fea0003800000 */
.L_x_1:
[----:B------:R-:W-:-:S00]  /*0150*/  BRA `(.L_x_1) ;  /* 0xfffffffc00fc7947 */ /* 0x000fc0000383ffff */
[----:B------:R-:W-:-:S00]  /*0160*/  NOP ;  /* 0x0000000000007918 */ /* 0x000fc00000000000 */
        /* <DEDUP_REMOVED lines=9> */
.L_x_2:


//--------------------- .nv.global.init           --------------------------
	.section	.nv.global.init,"aw",@progbits
.nv.global.init:
	.type		$str,@object
	.size		$str,(.L_0 - $str)
$str:
        /*0000*/ 	.byte	0x46, 0x6c, 0x61, 0x74, 0x74, 0x65, 0x6e, 0x65, 0x64, 0x20, 0x54, 0x68, 0x72, 0x65, 0x61, 0x64
        /*0010*/ 	.byte	0x20, 0x25, 0x64, 0x20, 0x6f, 0x66, 0x20, 0x25, 0x64, 0x0a, 0x00
.L_0:


//--------------------- .nv.shared.reserved.0     --------------------------
	.section	.nv.shared.reserved.0,"aw",@nobits
	.weak		__nv_reservedSMEM_offset_0_alias
	.size		__nv_reservedSMEM_offset_0_alias, 0, 64
	.other		__nv_reservedSMEM_offset_0_alias,@"STO_CUDA_RESERVED_SHARED STV_DEFAULT"
__nv_reservedSMEM_offset_0_alias:
	.zero		0
	.zero		64


//--------------------- .nv.constant0._Z6kernelv  --------------------------
	.section	.nv.constant0._Z6kernelv,"a",@progbits
	.sectionflags	@""
	.align	4
.nv.constant0._Z6kernelv:
	.zero		896


//--------------------- SYMBOLS --------------------------

	.type		.nv.reservedSmem.offset0,@object
	.size		.nv.reservedSmem.offset0,0x4
	.type		vprintf,@function
